//
// Generated by NVIDIA NVVM Compiler
//
// Compiler Build ID: CL-36424714
// Cuda compilation tools, release 13.0, V13.0.88
// Based on NVVM 20.0.0
//

.version 9.0
.target sm_100
.address_size 64

	// .globl	_ZN3cub18CUB_300001_SM_10006detail11EmptyKernelIvEEvv
.global .align 1 .b8 _ZN41_INTERNAL_a542a94f_4_k_cu_80d06300_1585354cuda3std3__45__cpo5beginE[1];
.global .align 1 .b8 _ZN41_INTERNAL_a542a94f_4_k_cu_80d06300_1585354cuda3std3__45__cpo3endE[1];
.global .align 1 .b8 _ZN41_INTERNAL_a542a94f_4_k_cu_80d06300_1585354cuda3std3__45__cpo6cbeginE[1];
.global .align 1 .b8 _ZN41_INTERNAL_a542a94f_4_k_cu_80d06300_1585354cuda3std3__45__cpo4cendE[1];
.global .align 1 .b8 _ZN41_INTERNAL_a542a94f_4_k_cu_80d06300_1585354cuda3std3__45__cpo6rbeginE[1];
.global .align 1 .b8 _ZN41_INTERNAL_a542a94f_4_k_cu_80d06300_1585354cuda3std3__45__cpo4rendE[1];
.global .align 1 .b8 _ZN41_INTERNAL_a542a94f_4_k_cu_80d06300_1585354cuda3std3__45__cpo7crbeginE[1];
.global .align 1 .b8 _ZN41_INTERNAL_a542a94f_4_k_cu_80d06300_1585354cuda3std3__45__cpo5crendE[1];
.global .align 1 .b8 _ZN41_INTERNAL_a542a94f_4_k_cu_80d06300_1585354cuda3std3__443_GLOBAL__N__a542a94f_4_k_cu_80d06300_1585356ignoreE[1];
.global .align 1 .b8 _ZN41_INTERNAL_a542a94f_4_k_cu_80d06300_1585354cuda3std3__419piecewise_constructE[1];
.global .align 1 .b8 _ZN41_INTERNAL_a542a94f_4_k_cu_80d06300_1585354cuda3std3__48in_placeE[1];
.global .align 1 .b8 _ZN41_INTERNAL_a542a94f_4_k_cu_80d06300_1585354cuda3std3__420unreachable_sentinelE[1];
.global .align 1 .b8 _ZN41_INTERNAL_a542a94f_4_k_cu_80d06300_1585354cuda3std3__47nulloptE[1];
.global .align 1 .b8 _ZN41_INTERNAL_a542a94f_4_k_cu_80d06300_1585354cuda3std3__48unexpectE[1];
.global .align 1 .b8 _ZN41_INTERNAL_a542a94f_4_k_cu_80d06300_1585354cuda3std6ranges3__45__cpo4swapE[1];
.global .align 1 .b8 _ZN41_INTERNAL_a542a94f_4_k_cu_80d06300_1585354cuda3std6ranges3__45__cpo9iter_moveE[1];
.global .align 1 .b8 _ZN41_INTERNAL_a542a94f_4_k_cu_80d06300_1585354cuda3std6ranges3__45__cpo5beginE[1];
.global .align 1 .b8 _ZN41_INTERNAL_a542a94f_4_k_cu_80d06300_1585354cuda3std6ranges3__45__cpo3endE[1];
.global .align 1 .b8 _ZN41_INTERNAL_a542a94f_4_k_cu_80d06300_1585354cuda3std6ranges3__45__cpo6cbeginE[1];
.global .align 1 .b8 _ZN41_INTERNAL_a542a94f_4_k_cu_80d06300_1585354cuda3std6ranges3__45__cpo4cendE[1];
.global .align 1 .b8 _ZN41_INTERNAL_a542a94f_4_k_cu_80d06300_1585354cuda3std6ranges3__45__cpo7advanceE[1];
.global .align 1 .b8 _ZN41_INTERNAL_a542a94f_4_k_cu_80d06300_1585354cuda3std6ranges3__45__cpo9iter_swapE[1];
.global .align 1 .b8 _ZN41_INTERNAL_a542a94f_4_k_cu_80d06300_1585354cuda3std6ranges3__45__cpo4nextE[1];
.global .align 1 .b8 _ZN41_INTERNAL_a542a94f_4_k_cu_80d06300_1585354cuda3std6ranges3__45__cpo4prevE[1];
.global .align 1 .b8 _ZN41_INTERNAL_a542a94f_4_k_cu_80d06300_1585354cuda3std6ranges3__45__cpo4dataE[1];
.global .align 1 .b8 _ZN41_INTERNAL_a542a94f_4_k_cu_80d06300_1585354cuda3std6ranges3__45__cpo5cdataE[1];
.global .align 1 .b8 _ZN41_INTERNAL_a542a94f_4_k_cu_80d06300_1585354cuda3std6ranges3__45__cpo4sizeE[1];
.global .align 1 .b8 _ZN41_INTERNAL_a542a94f_4_k_cu_80d06300_1585354cuda3std6ranges3__45__cpo5ssizeE[1];
.global .align 1 .b8 _ZN41_INTERNAL_a542a94f_4_k_cu_80d06300_1585354cuda3std6ranges3__45__cpo8distanceE[1];
.global .align 1 .b8 _ZN41_INTERNAL_a542a94f_4_k_cu_80d06300_1585356thrust24THRUST_300001_SM_1000_NS8cuda_cub3parE[1];
.global .align 1 .b8 _ZN41_INTERNAL_a542a94f_4_k_cu_80d06300_1585356thrust24THRUST_300001_SM_1000_NS8cuda_cub10par_nosyncE[1];
.global .align 1 .b8 _ZN41_INTERNAL_a542a94f_4_k_cu_80d06300_1585356thrust24THRUST_300001_SM_1000_NS6system6detail10sequential3seqE[1];
.global .align 1 .b8 _ZN41_INTERNAL_a542a94f_4_k_cu_80d06300_1585356thrust24THRUST_300001_SM_1000_NS6system3cpp3parE[1];
.global .align 1 .b8 _ZN41_INTERNAL_a542a94f_4_k_cu_80d06300_1585356thrust24THRUST_300001_SM_1000_NS12placeholders2_1E[1];
.global .align 1 .b8 _ZN41_INTERNAL_a542a94f_4_k_cu_80d06300_1585356thrust24THRUST_300001_SM_1000_NS12placeholders2_2E[1];
.global .align 1 .b8 _ZN41_INTERNAL_a542a94f_4_k_cu_80d06300_1585356thrust24THRUST_300001_SM_1000_NS12placeholders2_3E[1];
.global .align 1 .b8 _ZN41_INTERNAL_a542a94f_4_k_cu_80d06300_1585356thrust24THRUST_300001_SM_1000_NS12placeholders2_4E[1];
.global .align 1 .b8 _ZN41_INTERNAL_a542a94f_4_k_cu_80d06300_1585356thrust24THRUST_300001_SM_1000_NS12placeholders2_5E[1];
.global .align 1 .b8 _ZN41_INTERNAL_a542a94f_4_k_cu_80d06300_1585356thrust24THRUST_300001_SM_1000_NS12placeholders2_6E[1];
.global .align 1 .b8 _ZN41_INTERNAL_a542a94f_4_k_cu_80d06300_1585356thrust24THRUST_300001_SM_1000_NS12placeholders2_7E[1];
.global .align 1 .b8 _ZN41_INTERNAL_a542a94f_4_k_cu_80d06300_1585356thrust24THRUST_300001_SM_1000_NS12placeholders2_8E[1];
.global .align 1 .b8 _ZN41_INTERNAL_a542a94f_4_k_cu_80d06300_1585356thrust24THRUST_300001_SM_1000_NS12placeholders2_9E[1];
.global .align 1 .b8 _ZN41_INTERNAL_a542a94f_4_k_cu_80d06300_1585356thrust24THRUST_300001_SM_1000_NS12placeholders3_10E[1];
.global .align 1 .b8 _ZN41_INTERNAL_a542a94f_4_k_cu_80d06300_1585356thrust24THRUST_300001_SM_1000_NS3seqE[1];
.global .align 1 .b8 _ZN41_INTERNAL_a542a94f_4_k_cu_80d06300_1585356thrust24THRUST_300001_SM_1000_NS6deviceE[1];

.visible .entry _ZN3cub18CUB_300001_SM_10006detail11EmptyKernelIvEEvv()
{


	ret;

}


// ===== COMPILED SASS (sm_100) =====

	.target	sm_100

	.elftype	@"ET_EXEC"


//--------------------- .note.nv.tkinfo           --------------------------
	.section	.note.nv.tkinfo,"",@"SHT_NOTE"
	.sectionflags	@"SHF_NOTE_NV_TKINFO"
	.tkinfo
        /*0018*/ 	.word	0x00000002
        /*0030*/ 	.string	""
        /*0030*/ 	.string	"ptxas"
        /*0030*/ 	.string	"Cuda compilation tools, release 13.0, V13.0.88"
        /*0030*/ 	.string	"Build cuda_13.0.r13.0/compiler.36424714_0"
        /*0030*/ 	.string	"-arch sm_100 -m 64 "



//--------------------- .note.nv.cuinfo           --------------------------
	.section	.note.nv.cuinfo,"",@"SHT_NOTE"
	.sectionflags	@"SHF_NOTE_NV_CUINFO"
        /*0018*/ 	.short	0x0002
        /*001a*/ 	.short	0x0064
        /*001c*/ 	.short	0x0082
	.zero		2


//--------------------- .nv.info                  --------------------------
	.section	.nv.info,"",@"SHT_CUDA_INFO"
	.align	4


	//----- nvinfo : EIATTR_REGCOUNT
	.align		4
        /*0000*/ 	.byte	0x04, 0x2f
        /*0002*/ 	.short	(.L_46 - .L_45)
	.align		4
.L_45:
        /*0004*/ 	.word	index@(_ZN3cub18CUB_300001_SM_10006detail11EmptyKernelIvEEvv)
        /*0008*/ 	.word	0x00000004


	//----- nvinfo : EIATTR_FRAME_SIZE
	.align		4
.L_46:
        /*000c*/ 	.byte	0x04, 0x11
        /*000e*/ 	.short	(.L_48 - .L_47)
	.align		4
.L_47:
        /*0010*/ 	.word	index@(_ZN3cub18CUB_300001_SM_10006detail11EmptyKernelIvEEvv)
        /*0014*/ 	.word	0x00000000


	//----- nvinfo : EIATTR_MIN_STACK_SIZE
	.align		4
.L_48:
        /*0018*/ 	.byte	0x04, 0x12
        /*001a*/ 	.short	(.L_50 - .L_49)
	.align		4
.L_49:
        /*001c*/ 	.word	index@(_ZN3cub18CUB_300001_SM_10006detail11EmptyKernelIvEEvv)
        /*0020*/ 	.word	0x00000000
.L_50:


//--------------------- .nv.compat                --------------------------
	.section	.nv.compat,"",@"SHT_CUDA_COMPAT_INFO"
	.align	4
        /*0000*/ 	.byte	0x02, 0x09, 0x00, 0x00, 0x02, 0x02, 0x01, 0x00, 0x02, 0x05, 0x05, 0x00, 0x03, 0x07, 0x01, 0x01
        /*0010*/ 	.byte	0x02, 0x03, 0x00, 0x00, 0x02, 0x06, 0x01, 0x00, 0x04, 0x0b, 0x08, 0x00, 0x09, 0x00, 0x00, 0x00
        /*0020*/ 	.byte	0x00, 0x00, 0x00, 0x00


//--------------------- .nv.info._ZN3cub18CUB_300001_SM_10006detail11EmptyKernelIvEEvv --------------------------
	.section	.nv.info._ZN3cub18CUB_300001_SM_10006detail11EmptyKernelIvEEvv,"",@"SHT_CUDA_INFO"
	.sectionflags	@""
	.align	4


	//----- nvinfo : EIATTR_CUDA_API_VERSION
	.align		4
        /*0000*/ 	.byte	0x04, 0x37
        /*0002*/ 	.short	(.L_52 - .L_51)
.L_51:
        /*0004*/ 	.word	0x00000082


	//----- nvinfo : EIATTR_SPARSE_MMA_MASK
	.align		4
.L_52:
        /*0008*/ 	.byte	0x03, 0x50
        /*000a*/ 	.short	0x0000


	//----- nvinfo : EIATTR_MAXREG_COUNT
	.align		4
        /*000c*/ 	.byte	0x03, 0x1b
        /*000e*/ 	.short	0x00ff


	//----- nvinfo : EIATTR_MERCURY_ISA_VERSION
	.align		4
        /*0010*/ 	.byte	0x03, 0x5f
        /*0012*/ 	.short	0x0101


	//----- nvinfo : EIATTR_VRC_CTA_INIT_COUNT
	.align		4
        /*0014*/ 	.byte	0x02, 0x4a
	.zero		1
	.zero		1


	//----- nvinfo : EIATTR_EXIT_INSTR_OFFSETS
	.align		4
        /*0018*/ 	.byte	0x04, 0x1c
        /*001a*/ 	.short	(.L_54 - .L_53)


	//   ....[0]....
.L_53:
        /*001c*/ 	.word	0x00000010


	//----- nvinfo : EIATTR_SW_WAR
	.align		4
.L_54:
        /*0020*/ 	.byte	0x04, 0x36
        /*0022*/ 	.short	(.L_56 - .L_55)
.L_55:
        /*0024*/ 	.word	0x00000008
.L_56:


//--------------------- .nv.callgraph             --------------------------
	.section	.nv.callgraph,"",@"SHT_CUDA_CALLGRAPH"
	.align	4
	.sectionentsize	8
	.align		4
        /*0000*/ 	.word	0x00000000
	.align		4
        /*0004*/ 	.word	0xffffffff
	.align		4
        /*0008*/ 	.word	0x00000000
	.align		4
        /*000c*/ 	.word	0xfffffffe
	.align		4
        /*0010*/ 	.word	0x00000000
	.align		4
        /*0014*/ 	.word	0xfffffffd
	.align		4
        /*0018*/ 	.word	0x00000000
	.align		4
        /*001c*/ 	.word	0xfffffffc


//--------------------- .nv.constant4             --------------------------
	.section	.nv.constant4,"a",@progbits
	.align	8
	.align		8
.nv.constant4:
        /*0000*/ 	.dword	_ZN41_INTERNAL_a542a94f_4_k_cu_80d06300_1587334cuda3std3__45__cpo5beginE
	.align		8
        /*0008*/ 	.dword	_ZN41_INTERNAL_a542a94f_4_k_cu_80d06300_1587334cuda3std3__45__cpo3endE
	.align		8
        /*0010*/ 	.dword	_ZN41_INTERNAL_a542a94f_4_k_cu_80d06300_1587334cuda3std3__45__cpo6cbeginE
	.align		8
        /*0018*/ 	.dword	_ZN41_INTERNAL_a542a94f_4_k_cu_80d06300_1587334cuda3std3__45__cpo4cendE
	.align		8
        /*0020*/ 	.dword	_ZN41_INTERNAL_a542a94f_4_k_cu_80d06300_1587334cuda3std3__45__cpo6rbeginE
	.align		8
        /*0028*/ 	.dword	_ZN41_INTERNAL_a542a94f_4_k_cu_80d06300_1587334cuda3std3__45__cpo4rendE
	.align		8
        /*0030*/ 	.dword	_ZN41_INTERNAL_a542a94f_4_k_cu_80d06300_1587334cuda3std3__45__cpo7crbeginE
	.align		8
        /*0038*/ 	.dword	_ZN41_INTERNAL_a542a94f_4_k_cu_80d06300_1587334cuda3std3__45__cpo5crendE
	.align		8
        /*0040*/ 	.dword	_ZN41_INTERNAL_a542a94f_4_k_cu_80d06300_1587334cuda3std3__443_GLOBAL__N__a542a94f_4_k_cu_80d06300_1587336ignoreE
	.align		8
        /*0048*/ 	.dword	_ZN41_INTERNAL_a542a94f_4_k_cu_80d06300_1587334cuda3std3__419piecewise_constructE
	.align		8
        /*0050*/ 	.dword	_ZN41_INTERNAL_a542a94f_4_k_cu_80d06300_1587334cuda3std3__48in_placeE
	.align		8
        /*0058*/ 	.dword	_ZN41_INTERNAL_a542a94f_4_k_cu_80d06300_1587334cuda3std3__420unreachable_sentinelE
	.align		8
        /*0060*/ 	.dword	_ZN41_INTERNAL_a542a94f_4_k_cu_80d06300_1587334cuda3std3__47nulloptE
	.align		8
        /*0068*/ 	.dword	_ZN41_INTERNAL_a542a94f_4_k_cu_80d06300_1587334cuda3std3__48unexpectE
	.align		8
        /*0070*/ 	.dword	_ZN41_INTERNAL_a542a94f_4_k_cu_80d06300_1587334cuda3std6ranges3__45__cpo4swapE
	.align		8
        /*0078*/ 	.dword	_ZN41_INTERNAL_a542a94f_4_k_cu_80d06300_1587334cuda3std6ranges3__45__cpo9iter_moveE
	.align		8
        /*0080*/ 	.dword	_ZN41_INTERNAL_a542a94f_4_k_cu_80d06300_1587334cuda3std6ranges3__45__cpo5beginE
	.align		8
        /*0088*/ 	.dword	_ZN41_INTERNAL_a542a94f_4_k_cu_80d06300_1587334cuda3std6ranges3__45__cpo3endE
	.align		8
        /*0090*/ 	.dword	_ZN41_INTERNAL_a542a94f_4_k_cu_80d06300_1587334cuda3std6ranges3__45__cpo6cbeginE
	.align		8
        /*0098*/ 	.dword	_ZN41_INTERNAL_a542a94f_4_k_cu_80d06300_1587334cuda3std6ranges3__45__cpo4cendE
	.align		8
        /*00a0*/ 	.dword	_ZN41_INTERNAL_a542a94f_4_k_cu_80d06300_1587334cuda3std6ranges3__45__cpo7advanceE
	.align		8
        /*00a8*/ 	.dword	_ZN41_INTERNAL_a542a94f_4_k_cu_80d06300_1587334cuda3std6ranges3__45__cpo9iter_swapE
	.align		8
        /*00b0*/ 	.dword	_ZN41_INTERNAL_a542a94f_4_k_cu_80d06300_1587334cuda3std6ranges3__45__cpo4nextE
	.align		8
        /*00b8*/ 	.dword	_ZN41_INTERNAL_a542a94f_4_k_cu_80d06300_1587334cuda3std6ranges3__45__cpo4prevE
	.align		8
        /*00c0*/ 	.dword	_ZN41_INTERNAL_a542a94f_4_k_cu_80d06300_1587334cuda3std6ranges3__45__cpo4dataE
	.align		8
        /*00c8*/ 	.dword	_ZN41_INTERNAL_a542a94f_4_k_cu_80d06300_1587334cuda3std6ranges3__45__cpo5cdataE
	.align		8
        /*00d0*/ 	.dword	_ZN41_INTERNAL_a542a94f_4_k_cu_80d06300_1587334cuda3std6ranges3__45__cpo4sizeE
	.align		8
        /*00d8*/ 	.dword	_ZN41_INTERNAL_a542a94f_4_k_cu_80d06300_1587334cuda3std6ranges3__45__cpo5ssizeE
	.align		8
        /*00e0*/ 	.dword	_ZN41_INTERNAL_a542a94f_4_k_cu_80d06300_1587334cuda3std6ranges3__45__cpo8distanceE
	.align		8
        /*00e8*/ 	.dword	_ZN41_INTERNAL_a542a94f_4_k_cu_80d06300_1587336thrust24THRUST_300001_SM_1000_NS8cuda_cub3parE
	.align		8
        /*00f0*/ 	.dword	_ZN41_INTERNAL_a542a94f_4_k_cu_80d06300_1587336thrust24THRUST_300001_SM_1000_NS8cuda_cub10par_nosyncE
	.align		8
        /*00f8*/ 	.dword	_ZN41_INTERNAL_a542a94f_4_k_cu_80d06300_1587336thrust24THRUST_300001_SM_1000_NS6system6detail10sequential3seqE
	.align		8
        /*0100*/ 	.dword	_ZN41_INTERNAL_a542a94f_4_k_cu_80d06300_1587336thrust24THRUST_300001_SM_1000_NS6system3cpp3parE
	.align		8
        /*0108*/ 	.dword	_ZN41_INTERNAL_a542a94f_4_k_cu_80d06300_1587336thrust24THRUST_300001_SM_1000_NS12placeholders2_1E
	.align		8
        /*0110*/ 	.dword	_ZN41_INTERNAL_a542a94f_4_k_cu_80d06300_1587336thrust24THRUST_300001_SM_1000_NS12placeholders2_2E
	.align		8
        /*0118*/ 	.dword	_ZN41_INTERNAL_a542a94f_4_k_cu_80d06300_1587336thrust24THRUST_300001_SM_1000_NS12placeholders2_3E
	.align		8
        /*0120*/ 	.dword	_ZN41_INTERNAL_a542a94f_4_k_cu_80d06300_1587336thrust24THRUST_300001_SM_1000_NS12placeholders2_4E
	.align		8
        /*0128*/ 	.dword	_ZN41_INTERNAL_a542a94f_4_k_cu_80d06300_1587336thrust24THRUST_300001_SM_1000_NS12placeholders2_5E
	.align		8
        /*0130*/ 	.dword	_ZN41_INTERNAL_a542a94f_4_k_cu_80d06300_1587336thrust24THRUST_300001_SM_1000_NS12placeholders2_6E
	.align		8
        /*0138*/ 	.dword	_ZN41_INTERNAL_a542a94f_4_k_cu_80d06300_1587336thrust24THRUST_300001_SM_1000_NS12placeholders2_7E
	.align		8
        /*0140*/ 	.dword	_ZN41_INTERNAL_a542a94f_4_k_cu_80d06300_1587336thrust24THRUST_300001_SM_1000_NS12placeholders2_8E
	.align		8
        /*0148*/ 	.dword	_ZN41_INTERNAL_a542a94f_4_k_cu_80d06300_1587336thrust24THRUST_300001_SM_1000_NS12placeholders2_9E
	.align		8
        /*0150*/ 	.dword	_ZN41_INTERNAL_a542a94f_4_k_cu_80d06300_1587336thrust24THRUST_300001_SM_1000_NS12placeholders3_10E
	.align		8
        /*0158*/ 	.dword	_ZN41_INTERNAL_a542a94f_4_k_cu_80d06300_1587336thrust24THRUST_300001_SM_1000_NS3seqE
	.align		8
        /*0160*/ 	.dword	_ZN41_INTERNAL_a542a94f_4_k_cu_80d06300_1587336thrust24THRUST_300001_SM_1000_NS6deviceE


//--------------------- .text._ZN3cub18CUB_300001_SM_10006detail11EmptyKernelIvEEvv --------------------------
	.section	.text._ZN3cub18CUB_300001_SM_10006detail11EmptyKernelIvEEvv,"ax",@progbits
	.align	128
        .global         _ZN3cub18CUB_300001_SM_10006detail11EmptyKernelIvEEvv
        .type           _ZN3cub18CUB_300001_SM_10006detail11EmptyKernelIvEEvv,@function
        .size           _ZN3cub18CUB_300001_SM_10006detail11EmptyKernelIvEEvv,(.L_x_1 - _ZN3cub18CUB_300001_SM_10006detail11EmptyKernelIvEEvv)
        .other          _ZN3cub18CUB_300001_SM_10006detail11EmptyKernelIvEEvv,@"STO_CUDA_ENTRY STV_DEFAULT"
_ZN3cub18CUB_300001_SM_10006detail11EmptyKernelIvEEvv:
.text._ZN3cub18CUB_300001_SM_10006detail11EmptyKernelIvEEvv:
[----:B------:R-:W-:Y:S01]  /*0000*/  LDC R1, c[0x0][0x37c] ;  /* 0x0000df00ff017b82 */ /* 0x000fe20000000800 */
[----:B------:R-:W-:Y:S05]  /*0010*/  EXIT ;  /* 0x000000000000794d */ /* 0x000fea0003800000 */
.L_x_0:
[----:B------:R-:W-:-:S00]  /*0020*/  BRA `(.L_x_0) ;  /* 0xfffffffc00fc7947 */ /* 0x000fc0000383ffff */
[----:B------:R-:W-:-:S00]  /*0030*/  NOP ;  /* 0x0000000000007918 */ /* 0x000fc00000000000 */
        /* <DEDUP_REMOVED lines=12> */
.L_x_1:


//--------------------- .nv.shared.reserved.0     --------------------------
	.section	.nv.shared.reserved.0,"aw",@nobits
	.weak		__nv_reservedSMEM_offset_0_alias
	.size		__nv_reservedSMEM_offset_0_alias, 0, 64
	.other		__nv_reservedSMEM_offset_0_alias,@"STO_CUDA_RESERVED_SHARED STV_DEFAULT"
__nv_reservedSMEM_offset_0_alias:
	.zero		0
	.zero		64


//--------------------- .nv.global                --------------------------
	.section	.nv.global,"aw",@nobits
.nv.global:
	.type		_ZN41_INTERNAL_a542a94f_4_k_cu_80d06300_1587336thrust24THRUST_300001_SM_1000_NS12placeholders2_8E,@object
	.size		_ZN41_INTERNAL_a542a94f_4_k_cu_80d06300_1587336thrust24THRUST_300001_SM_1000_NS12placeholders2_8E,(_ZN41_INTERNAL_a542a94f_4_k_cu_80d06300_1587334cuda3std3__443_GLOBAL__N__a542a94f_4_k_cu_80d06300_1587336ignoreE - _ZN41_INTERNAL_a542a94f_4_k_cu_80d06300_1587336thrust24THRUST_300001_SM_1000_NS12placeholders2_8E)
_ZN41_INTERNAL_a542a94f_4_k_cu_80d06300_1587336thrust24THRUST_300001_SM_1000_NS12placeholders2_8E:
	.zero		1
	.type		_ZN41_INTERNAL_a542a94f_4_k_cu_80d06300_1587334cuda3std3__443_GLOBAL__N__a542a94f_4_k_cu_80d06300_1587336ignoreE,@object
	.size		_ZN41_INTERNAL_a542a94f_4_k_cu_80d06300_1587334cuda3std3__443_GLOBAL__N__a542a94f_4_k_cu_80d06300_1587336ignoreE,(_ZN41_INTERNAL_a542a94f_4_k_cu_80d06300_1587334cuda3std6ranges3__45__cpo4dataE - _ZN41_INTERNAL_a542a94f_4_k_cu_80d06300_1587334cuda3std3__443_GLOBAL__N__a542a94f_4_k_cu_80d06300_1587336ignoreE)
_ZN41_INTERNAL_a542a94f_4_k_cu_80d06300_1587334cuda3std3__443_GLOBAL__N__a542a94f_4_k_cu_80d06300_1587336ignoreE:
	.zero		1
	.type		_ZN41_INTERNAL_a542a94f_4_k_cu_80d06300_1587334cuda3std6ranges3__45__cpo4dataE,@object
	.size		_ZN41_INTERNAL_a542a94f_4_k_cu_80d06300_1587334cuda3std6ranges3__45__cpo4dataE,(_ZN41_INTERNAL_a542a94f_4_k_cu_80d06300_1587336thrust24THRUST_300001_SM_1000_NS6system3cpp3parE - _ZN41_INTERNAL_a542a94f_4_k_cu_80d06300_1587334cuda3std6ranges3__45__cpo4dataE)
_ZN41_INTERNAL_a542a94f_4_k_cu_80d06300_1587334cuda3std6ranges3__45__cpo4dataE:
	.zero		1
	.type		_ZN41_INTERNAL_a542a94f_4_k_cu_80d06300_1587336thrust24THRUST_300001_SM_1000_NS6system3cpp3parE,@object
	.size		_ZN41_INTERNAL_a542a94f_4_k_cu_80d06300_1587336thrust24THRUST_300001_SM_1000_NS6system3cpp3parE,(_ZN41_INTERNAL_a542a94f_4_k_cu_80d06300_1587334cuda3std3__45__cpo5beginE - _ZN41_INTERNAL_a542a94f_4_k_cu_80d06300_1587336thrust24THRUST_300001_SM_1000_NS6system3cpp3parE)
_ZN41_INTERNAL_a542a94f_4_k_cu_80d06300_1587336thrust24THRUST_300001_SM_1000_NS6system3cpp3parE:
	.zero		1
	.type		_ZN41_INTERNAL_a542a94f_4_k_cu_80d06300_1587334cuda3std3__45__cpo5beginE,@object
	.size		_ZN41_INTERNAL_a542a94f_4_k_cu_80d06300_1587334cuda3std3__45__cpo5beginE,(_ZN41_INTERNAL_a542a94f_4_k_cu_80d06300_1587334cuda3std6ranges3__45__cpo5beginE - _ZN41_INTERNAL_a542a94f_4_k_cu_80d06300_1587334cuda3std3__45__cpo5beginE)
_ZN41_INTERNAL_a542a94f_4_k_cu_80d06300_1587334cuda3std3__45__cpo5beginE:
	.zero		1
	.type		_ZN41_INTERNAL_a542a94f_4_k_cu_80d06300_1587334cuda3std6ranges3__45__cpo5beginE,@object
	.size		_ZN41_INTERNAL_a542a94f_4_k_cu_80d06300_1587334cuda3std6ranges3__45__cpo5beginE,(_ZN41_INTERNAL_a542a94f_4_k_cu_80d06300_1587336thrust24THRUST_300001_SM_1000_NS6deviceE - _ZN41_INTERNAL_a542a94f_4_k_cu_80d06300_1587334cuda3std6ranges3__45__cpo5beginE)
_ZN41_INTERNAL_a542a94f_4_k_cu_80d06300_1587334cuda3std6ranges3__45__cpo5beginE:
	.zero		1
	.type		_ZN41_INTERNAL_a542a94f_4_k_cu_80d06300_1587336thrust24THRUST_300001_SM_1000_NS6deviceE,@object
	.size		_ZN41_INTERNAL_a542a94f_4_k_cu_80d06300_1587336thrust24THRUST_300001_SM_1000_NS6deviceE,(_ZN41_INTERNAL_a542a94f_4_k_cu_80d06300_1587334cuda3std3__47nulloptE - _ZN41_INTERNAL_a542a94f_4_k_cu_80d06300_1587336thrust24THRUST_300001_SM_1000_NS6deviceE)
_ZN41_INTERNAL_a542a94f_4_k_cu_80d06300_1587336thrust24THRUST_300001_SM_1000_NS6deviceE:
	.zero		1
	.type		_ZN41_INTERNAL_a542a94f_4_k_cu_80d06300_1587334cuda3std3__47nulloptE,@object
	.size		_ZN41_INTERNAL_a542a94f_4_k_cu_80d06300_1587334cuda3std3__47nulloptE,(_ZN41_INTERNAL_a542a94f_4_k_cu_80d06300_1587334cuda3std6ranges3__45__cpo8distanceE - _ZN41_INTERNAL_a542a94f_4_k_cu_80d06300_1587334cuda3std3__47nulloptE)
_ZN41_INTERNAL_a542a94f_4_k_cu_80d06300_1587334cuda3std3__47nulloptE:
	.zero		1
	.type		_ZN41_INTERNAL_a542a94f_4_k_cu_80d06300_1587334cuda3std6ranges3__45__cpo8distanceE,@object
	.size		_ZN41_INTERNAL_a542a94f_4_k_cu_80d06300_1587334cuda3std6ranges3__45__cpo8distanceE,(_ZN41_INTERNAL_a542a94f_4_k_cu_80d06300_1587336thrust24THRUST_300001_SM_1000_NS12placeholders2_4E - _ZN41_INTERNAL_a542a94f_4_k_cu_80d06300_1587334cuda3std6ranges3__45__cpo8distanceE)
_ZN41_INTERNAL_a542a94f_4_k_cu_80d06300_1587334cuda3std6ranges3__45__cpo8distanceE:
	.zero		1
	.type		_ZN41_INTERNAL_a542a94f_4_k_cu_80d06300_1587336thrust24THRUST_300001_SM_1000_NS12placeholders2_4E,@object
	.size		_ZN41_INTERNAL_a542a94f_4_k_cu_80d06300_1587336thrust24THRUST_300001_SM_1000_NS12placeholders2_4E,(_ZN41_INTERNAL_a542a94f_4_k_cu_80d06300_1587334cuda3std3__45__cpo6rbeginE - _ZN41_INTERNAL_a542a94f_4_k_cu_80d06300_1587336thrust24THRUST_300001_SM_1000_NS12placeholders2_4E)
_ZN41_INTERNAL_a542a94f_4_k_cu_80d06300_1587336thrust24THRUST_300001_SM_1000_NS12placeholders2_4E:
	.zero		1
	.type		_ZN41_INTERNAL_a542a94f_4_k_cu_80d06300_1587334cuda3std3__45__cpo6rbeginE,@object
	.size		_ZN41_INTERNAL_a542a94f_4_k_cu_80d06300_1587334cuda3std3__45__cpo6rbeginE,(_ZN41_INTERNAL_a542a94f_4_k_cu_80d06300_1587334cuda3std6ranges3__45__cpo7advanceE - _ZN41_INTERNAL_a542a94f_4_k_cu_80d06300_1587334cuda3std3__45__cpo6rbeginE)
_ZN41_INTERNAL_a542a94f_4_k_cu_80d06300_1587334cuda3std3__45__cpo6rbeginE:
	.zero		1
	.type		_ZN41_INTERNAL_a542a94f_4_k_cu_80d06300_1587334cuda3std6ranges3__45__cpo7advanceE,@object
	.size		_ZN41_INTERNAL_a542a94f_4_k_cu_80d06300_1587334cuda3std6ranges3__45__cpo7advanceE,(_ZN41_INTERNAL_a542a94f_4_k_cu_80d06300_1587336thrust24THRUST_300001_SM_1000_NS12placeholders3_10E - _ZN41_INTERNAL_a542a94f_4_k_cu_80d06300_1587334cuda3std6ranges3__45__cpo7advanceE)
_ZN41_INTERNAL_a542a94f_4_k_cu_80d06300_1587334cuda3std6ranges3__45__cpo7advanceE:
	.zero		1
	.type		_ZN41_INTERNAL_a542a94f_4_k_cu_80d06300_1587336thrust24THRUST_300001_SM_1000_NS12placeholders3_10E,@object
	.size		_ZN41_INTERNAL_a542a94f_4_k_cu_80d06300_1587336thrust24THRUST_300001_SM_1000_NS12placeholders3_10E,(_ZN41_INTERNAL_a542a94f_4_k_cu_80d06300_1587334cuda3std3__48in_placeE - _ZN41_INTERNAL_a542a94f_4_k_cu_80d06300_1587336thrust24THRUST_300001_SM_1000_NS12placeholders3_10E)
_ZN41_INTERNAL_a542a94f_4_k_cu_80d06300_1587336thrust24THRUST_300001_SM_1000_NS12placeholders3_10E:
	.zero		1
	.type		_ZN41_INTERNAL_a542a94f_4_k_cu_80d06300_1587334cuda3std3__48in_placeE,@object
	.size		_ZN41_INTERNAL_a542a94f_4_k_cu_80d06300_1587334cuda3std3__48in_placeE,(_ZN41_INTERNAL_a542a94f_4_k_cu_80d06300_1587334cuda3std6ranges3__45__cpo4sizeE - _ZN41_INTERNAL_a542a94f_4_k_cu_80d06300_1587334cuda3std3__48in_placeE)
_ZN41_INTERNAL_a542a94f_4_k_cu_80d06300_1587334cuda3std3__48in_placeE:
	.zero		1
	.type		_ZN41_INTERNAL_a542a94f_4_k_cu_80d06300_1587334cuda3std6ranges3__45__cpo4sizeE,@object
	.size		_ZN41_INTERNAL_a542a94f_4_k_cu_80d06300_1587334cuda3std6ranges3__45__cpo4sizeE,(_ZN41_INTERNAL_a542a94f_4_k_cu_80d06300_1587336thrust24THRUST_300001_SM_1000_NS12placeholders2_2E - _ZN41_INTERNAL_a542a94f_4_k_cu_80d06300_1587334cuda3std6ranges3__45__cpo4sizeE)
_ZN41_INTERNAL_a542a94f_4_k_cu_80d06300_1587334cuda3std6ranges3__45__cpo4sizeE:
	.zero		1
	.type		_ZN41_INTERNAL_a542a94f_4_k_cu_80d06300_1587336thrust24THRUST_300001_SM_1000_NS12placeholders2_2E,@object
	.size		_ZN41_INTERNAL_a542a94f_4_k_cu_80d06300_1587336thrust24THRUST_300001_SM_1000_NS12placeholders2_2E,(_ZN41_INTERNAL_a542a94f_4_k_cu_80d06300_1587334cuda3std3__45__cpo6cbeginE - _ZN41_INTERNAL_a542a94f_4_k_cu_80d06300_1587336thrust24THRUST_300001_SM_1000_NS12placeholders2_2E)
_ZN41_INTERNAL_a542a94f_4_k_cu_80d06300_1587336thrust24THRUST_300001_SM_1000_NS12placeholders2_2E:
	.zero		1
	.type		_ZN41_INTERNAL_a542a94f_4_k_cu_80d06300_1587334cuda3std3__45__cpo6cbeginE,@object
	.size		_ZN41_INTERNAL_a542a94f_4_k_cu_80d06300_1587334cuda3std3__45__cpo6cbeginE,(_ZN41_INTERNAL_a542a94f_4_k_cu_80d06300_1587334cuda3std6ranges3__45__cpo6cbeginE - _ZN41_INTERNAL_a542a94f_4_k_cu_80d06300_1587334cuda3std3__45__cpo6cbeginE)
_ZN41_INTERNAL_a542a94f_4_k_cu_80d06300_1587334cuda3std3__45__cpo6cbeginE:
	.zero		1
	.type		_ZN41_INTERNAL_a542a94f_4_k_cu_80d06300_1587334cuda3std6ranges3__45__cpo6cbeginE,@object
	.size		_ZN41_INTERNAL_a542a94f_4_k_cu_80d06300_1587334cuda3std6ranges3__45__cpo6cbeginE,(_ZN41_INTERNAL_a542a94f_4_k_cu_80d06300_1587336thrust24THRUST_300001_SM_1000_NS12placeholders2_6E - _ZN41_INTERNAL_a542a94f_4_k_cu_80d06300_1587334cuda3std6ranges3__45__cpo6cbeginE)
_ZN41_INTERNAL_a542a94f_4_k_cu_80d06300_1587334cuda3std6ranges3__45__cpo6cbeginE:
	.zero		1
	.type		_ZN41_INTERNAL_a542a94f_4_k_cu_80d06300_1587336thrust24THRUST_300001_SM_1000_NS12placeholders2_6E,@object
	.size		_ZN41_INTERNAL_a542a94f_4_k_cu_80d06300_1587336thrust24THRUST_300001_SM_1000_NS12placeholders2_6E,(_ZN41_INTERNAL_a542a94f_4_k_cu_80d06300_1587334cuda3std3__45__cpo7crbeginE - _ZN41_INTERNAL_a542a94f_4_k_cu_80d06300_1587336thrust24THRUST_300001_SM_1000_NS12placeholders2_6E)
_ZN41_INTERNAL_a542a94f_4_k_cu_80d06300_1587336thrust24THRUST_300001_SM_1000_NS12placeholders2_6E:
	.zero		1
	.type		_ZN41_INTERNAL_a542a94f_4_k_cu_80d06300_1587334cuda3std3__45__cpo7crbeginE,@object
	.size		_ZN41_INTERNAL_a542a94f_4_k_cu_80d06300_1587334cuda3std3__45__cpo7crbeginE,(_ZN41_INTERNAL_a542a94f_4_k_cu_80d06300_1587334cuda3std6ranges3__45__cpo4nextE - _ZN41_INTERNAL_a542a94f_4_k_cu_80d06300_1587334cuda3std3__45__cpo7crbeginE)
_ZN41_INTERNAL_a542a94f_4_k_cu_80d06300_1587334cuda3std3__45__cpo7crbeginE:
	.zero		1
	.type		_ZN41_INTERNAL_a542a94f_4_k_cu_80d06300_1587334cuda3std6ranges3__45__cpo4nextE,@object
	.size		_ZN41_INTERNAL_a542a94f_4_k_cu_80d06300_1587334cuda3std6ranges3__45__cpo4nextE,(_ZN41_INTERNAL_a542a94f_4_k_cu_80d06300_1587334cuda3std6ranges3__45__cpo4swapE - _ZN41_INTERNAL_a542a94f_4_k_cu_80d06300_1587334cuda3std6ranges3__45__cpo4nextE)
_ZN41_INTERNAL_a542a94f_4_k_cu_80d06300_1587334cuda3std6ranges3__45__cpo4nextE:
	.zero		1
	.type		_ZN41_INTERNAL_a542a94f_4_k_cu_80d06300_1587334cuda3std6ranges3__45__cpo4swapE,@object
	.size		_ZN41_INTERNAL_a542a94f_4_k_cu_80d06300_1587334cuda3std6ranges3__45__cpo4swapE,(_ZN41_INTERNAL_a542a94f_4_k_cu_80d06300_1587336thrust24THRUST_300001_SM_1000_NS8cuda_cub10par_nosyncE - _ZN41_INTERNAL_a542a94f_4_k_cu_80d06300_1587334cuda3std6ranges3__45__cpo4swapE)
_ZN41_INTERNAL_a542a94f_4_k_cu_80d06300_1587334cuda3std6ranges3__45__cpo4swapE:
	.zero		1
	.type		_ZN41_INTERNAL_a542a94f_4_k_cu_80d06300_1587336thrust24THRUST_300001_SM_1000_NS8cuda_cub10par_nosyncE,@object
	.size		_ZN41_INTERNAL_a542a94f_4_k_cu_80d06300_1587336thrust24THRUST_300001_SM_1000_NS8cuda_cub10par_nosyncE,(_ZN41_INTERNAL_a542a94f_4_k_cu_80d06300_1587336thrust24THRUST_300001_SM_1000_NS3seqE - _ZN41_INTERNAL_a542a94f_4_k_cu_80d06300_1587336thrust24THRUST_300001_SM_1000_NS8cuda_cub10par_nosyncE)
_ZN41_INTERNAL_a542a94f_4_k_cu_80d06300_1587336thrust24THRUST_300001_SM_1000_NS8cuda_cub10par_nosyncE:
	.zero		1
	.type		_ZN41_INTERNAL_a542a94f_4_k_cu_80d06300_1587336thrust24THRUST_300001_SM_1000_NS3seqE,@object
	.size		_ZN41_INTERNAL_a542a94f_4_k_cu_80d06300_1587336thrust24THRUST_300001_SM_1000_NS3seqE,(_ZN41_INTERNAL_a542a94f_4_k_cu_80d06300_1587334cuda3std3__420unreachable_sentinelE - _ZN41_INTERNAL_a542a94f_4_k_cu_80d06300_1587336thrust24THRUST_300001_SM_1000_NS3seqE)
_ZN41_INTERNAL_a542a94f_4_k_cu_80d06300_1587336thrust24THRUST_300001_SM_1000_NS3seqE:
	.zero		1
	.type		_ZN41_INTERNAL_a542a94f_4_k_cu_80d06300_1587334cuda3std3__420unreachable_sentinelE,@object
	.size		_ZN41_INTERNAL_a542a94f_4_k_cu_80d06300_1587334cuda3std3__420unreachable_sentinelE,(_ZN41_INTERNAL_a542a94f_4_k_cu_80d06300_1587334cuda3std6ranges3__45__cpo5ssizeE - _ZN41_INTERNAL_a542a94f_4_k_cu_80d06300_1587334cuda3std3__420unreachable_sentinelE)
_ZN41_INTERNAL_a542a94f_4_k_cu_80d06300_1587334cuda3std3__420unreachable_sentinelE:
	.zero		1
	.type		_ZN41_INTERNAL_a542a94f_4_k_cu_80d06300_1587334cuda3std6ranges3__45__cpo5ssizeE,@object
	.size		_ZN41_INTERNAL_a542a94f_4_k_cu_80d06300_1587334cuda3std6ranges3__45__cpo5ssizeE,(_ZN41_INTERNAL_a542a94f_4_k_cu_80d06300_1587336thrust24THRUST_300001_SM_1000_NS12placeholders2_3E - _ZN41_INTERNAL_a542a94f_4_k_cu_80d06300_1587334cuda3std6ranges3__45__cpo5ssizeE)
_ZN41_INTERNAL_a542a94f_4_k_cu_80d06300_1587334cuda3std6ranges3__45__cpo5ssizeE:
	.zero		1
	.type		_ZN41_INTERNAL_a542a94f_4_k_cu_80d06300_1587336thrust24THRUST_300001_SM_1000_NS12placeholders2_3E,@object
	.size		_ZN41_INTERNAL_a542a94f_4_k_cu_80d06300_1587336thrust24THRUST_300001_SM_1000_NS12placeholders2_3E,(_ZN41_INTERNAL_a542a94f_4_k_cu_80d06300_1587334cuda3std3__45__cpo4cendE - _ZN41_INTERNAL_a542a94f_4_k_cu_80d06300_1587336thrust24THRUST_300001_SM_1000_NS12placeholders2_3E)
_ZN41_INTERNAL_a542a94f_4_k_cu_80d06300_1587336thrust24THRUST_300001_SM_1000_NS12placeholders2_3E:
	.zero		1
	.type		_ZN41_INTERNAL_a542a94f_4_k_cu_80d06300_1587334cuda3std3__45__cpo4cendE,@object
	.size		_ZN41_INTERNAL_a542a94f_4_k_cu_80d06300_1587334cuda3std3__45__cpo4cendE,(_ZN41_INTERNAL_a542a94f_4_k_cu_80d06300_1587334cuda3std6ranges3__45__cpo4cendE - _ZN41_INTERNAL_a542a94f_4_k_cu_80d06300_1587334cuda3std3__45__cpo4cendE)
_ZN41_INTERNAL_a542a94f_4_k_cu_80d06300_1587334cuda3std3__45__cpo4cendE:
	.zero		1
	.type		_ZN41_INTERNAL_a542a94f_4_k_cu_80d06300_1587334cuda3std6ranges3__45__cpo4cendE,@object
	.size		_ZN41_INTERNAL_a542a94f_4_k_cu_80d06300_1587334cuda3std6ranges3__45__cpo4cendE,(_ZN41_INTERNAL_a542a94f_4_k_cu_80d06300_1587336thrust24THRUST_300001_SM_1000_NS12placeholders2_7E - _ZN41_INTERNAL_a542a94f_4_k_cu_80d06300_1587334cuda3std6ranges3__45__cpo4cendE)
_ZN41_INTERNAL_a542a94f_4_k_cu_80d06300_1587334cuda3std6ranges3__45__cpo4cendE:
	.zero		1
	.type		_ZN41_INTERNAL_a542a94f_4_k_cu_80d06300_1587336thrust24THRUST_300001_SM_1000_NS12placeholders2_7E,@object
	.size		_ZN41_INTERNAL_a542a94f_4_k_cu_80d06300_1587336thrust24THRUST_300001_SM_1000_NS12placeholders2_7E,(_ZN41_INTERNAL_a542a94f_4_k_cu_80d06300_1587334cuda3std3__45__cpo5crendE - _ZN41_INTERNAL_a542a94f_4_k_cu_80d06300_1587336thrust24THRUST_300001_SM_1000_NS12placeholders2_7E)
_ZN41_INTERNAL_a542a94f_4_k_cu_80d06300_1587336thrust24THRUST_300001_SM_1000_NS12placeholders2_7E:
	.zero		1
	.type		_ZN41_INTERNAL_a542a94f_4_k_cu_80d06300_1587334cuda3std3__45__cpo5crendE,@object
	.size		_ZN41_INTERNAL_a542a94f_4_k_cu_80d06300_1587334cuda3std3__45__cpo5crendE,(_ZN41_INTERNAL_a542a94f_4_k_cu_80d06300_1587334cuda3std6ranges3__45__cpo4prevE - _ZN41_INTERNAL_a542a94f_4_k_cu_80d06300_1587334cuda3std3__45__cpo5crendE)
_ZN41_INTERNAL_a542a94f_4_k_cu_80d06300_1587334cuda3std3__45__cpo5crendE:
	.zero		1
	.type		_ZN41_INTERNAL_a542a94f_4_k_cu_80d06300_1587334cuda3std6ranges3__45__cpo4prevE,@object
	.size		_ZN41_INTERNAL_a542a94f_4_k_cu_80d06300_1587334cuda3std6ranges3__45__cpo4prevE,(_ZN41_INTERNAL_a542a94f_4_k_cu_80d06300_1587334cuda3std6ranges3__45__cpo9iter_moveE - _ZN41_INTERNAL_a542a94f_4_k_cu_80d06300_1587334cuda3std6ranges3__45__cpo4prevE)
_ZN41_INTERNAL_a542a94f_4_k_cu_80d06300_1587334cuda3std6ranges3__45__cpo4prevE:
	.zero		1
	.type		_ZN41_INTERNAL_a542a94f_4_k_cu_80d06300_1587334cuda3std6ranges3__45__cpo9iter_moveE,@object
	.size		_ZN41_INTERNAL_a542a94f_4_k_cu_80d06300_1587334cuda3std6ranges3__45__cpo9iter_moveE,(_ZN41_INTERNAL_a542a94f_4_k_cu_80d06300_1587336thrust24THRUST_300001_SM_1000_NS6system6detail10sequential3seqE - _ZN41_INTERNAL_a542a94f_4_k_cu_80d06300_1587334cuda3std6ranges3__45__cpo9iter_moveE)
_ZN41_INTERNAL_a542a94f_4_k_cu_80d06300_1587334cuda3std6ranges3__45__cpo9iter_moveE:
	.zero		1
	.type		_ZN41_INTERNAL_a542a94f_4_k_cu_80d06300_1587336thrust24THRUST_300001_SM_1000_NS6system6detail10sequential3seqE,@object
	.size		_ZN41_INTERNAL_a542a94f_4_k_cu_80d06300_1587336thrust24THRUST_300001_SM_1000_NS6system6detail10sequential3seqE,(_ZN41_INTERNAL_a542a94f_4_k_cu_80d06300_1587336thrust24THRUST_300001_SM_1000_NS12placeholders2_9E - _ZN41_INTERNAL_a542a94f_4_k_cu_80d06300_1587336thrust24THRUST_300001_SM_1000_NS6system6detail10sequential3seqE)
_ZN41_INTERNAL_a542a94f_4_k_cu_80d06300_1587336thrust24THRUST_300001_SM_1000_NS6system6detail10sequential3seqE:
	.zero		1
	.type		_ZN41_INTERNAL_a542a94f_4_k_cu_80d06300_1587336thrust24THRUST_300001_SM_1000_NS12placeholders2_9E,@object
	.size		_ZN41_INTERNAL_a542a94f_4_k_cu_80d06300_1587336thrust24THRUST_300001_SM_1000_NS12placeholders2_9E,(_ZN41_INTERNAL_a542a94f_4_k_cu_80d06300_1587334cuda3std3__419piecewise_constructE - _ZN41_INTERNAL_a542a94f_4_k_cu_80d06300_1587336thrust24THRUST_300001_SM_1000_NS12placeholders2_9E)
_ZN41_INTERNAL_a542a94f_4_k_cu_80d06300_1587336thrust24THRUST_300001_SM_1000_NS12placeholders2_9E:
	.zero		1
	.type		_ZN41_INTERNAL_a542a94f_4_k_cu_80d06300_1587334cuda3std3__419piecewise_constructE,@object
	.size		_ZN41_INTERNAL_a542a94f_4_k_cu_80d06300_1587334cuda3std3__419piecewise_constructE,(_ZN41_INTERNAL_a542a94f_4_k_cu_80d06300_1587334cuda3std6ranges3__45__cpo5cdataE - _ZN41_INTERNAL_a542a94f_4_k_cu_80d06300_1587334cuda3std3__419piecewise_constructE)
_ZN41_INTERNAL_a542a94f_4_k_cu_80d06300_1587334cuda3std3__419piecewise_constructE:
	.zero		1
	.type		_ZN41_INTERNAL_a542a94f_4_k_cu_80d06300_1587334cuda3std6ranges3__45__cpo5cdataE,@object
	.size		_ZN41_INTERNAL_a542a94f_4_k_cu_80d06300_1587334cuda3std6ranges3__45__cpo5cdataE,(_ZN41_INTERNAL_a542a94f_4_k_cu_80d06300_1587336thrust24THRUST_300001_SM_1000_NS12placeholders2_1E - _ZN41_INTERNAL_a542a94f_4_k_cu_80d06300_1587334cuda3std6ranges3__45__cpo5cdataE)
_ZN41_INTERNAL_a542a94f_4_k_cu_80d06300_1587334cuda3std6ranges3__45__cpo5cdataE:
	.zero		1
	.type		_ZN41_INTERNAL_a542a94f_4_k_cu_80d06300_1587336thrust24THRUST_300001_SM_1000_NS12placeholders2_1E,@object
	.size		_ZN41_INTERNAL_a542a94f_4_k_cu_80d06300_1587336thrust24THRUST_300001_SM_1000_NS12placeholders2_1E,(_ZN41_INTERNAL_a542a94f_4_k_cu_80d06300_1587334cuda3std3__45__cpo3endE - _ZN41_INTERNAL_a542a94f_4_k_cu_80d06300_1587336thrust24THRUST_300001_SM_1000_NS12placeholders2_1E)
_ZN41_INTERNAL_a542a94f_4_k_cu_80d06300_1587336thrust24THRUST_300001_SM_1000_NS12placeholders2_1E:
	.zero		1
	.type		_ZN41_INTERNAL_a542a94f_4_k_cu_80d06300_1587334cuda3std3__45__cpo3endE,@object
	.size		_ZN41_INTERNAL_a542a94f_4_k_cu_80d06300_1587334cuda3std3__45__cpo3endE,(_ZN41_INTERNAL_a542a94f_4_k_cu_80d06300_1587334cuda3std6ranges3__45__cpo3endE - _ZN41_INTERNAL_a542a94f_4_k_cu_80d06300_1587334cuda3std3__45__cpo3endE)
_ZN41_INTERNAL_a542a94f_4_k_cu_80d06300_1587334cuda3std3__45__cpo3endE:
	.zero		1
	.type		_ZN41_INTERNAL_a542a94f_4_k_cu_80d06300_1587334cuda3std6ranges3__45__cpo3endE,@object
	.size		_ZN41_INTERNAL_a542a94f_4_k_cu_80d06300_1587334cuda3std6ranges3__45__cpo3endE,(_ZN41_INTERNAL_a542a94f_4_k_cu_80d06300_1587336thrust24THRUST_300001_SM_1000_NS12placeholders2_5E - _ZN41_INTERNAL_a542a94f_4_k_cu_80d06300_1587334cuda3std6ranges3__45__cpo3endE)
_ZN41_INTERNAL_a542a94f_4_k_cu_80d06300_1587334cuda3std6ranges3__45__cpo3endE:
	.zero		1
	.type		_ZN41_INTERNAL_a542a94f_4_k_cu_80d06300_1587336thrust24THRUST_300001_SM_1000_NS12placeholders2_5E,@object
	.size		_ZN41_INTERNAL_a542a94f_4_k_cu_80d06300_1587336thrust24THRUST_300001_SM_1000_NS12placeholders2_5E,(_ZN41_INTERNAL_a542a94f_4_k_cu_80d06300_1587334cuda3std3__45__cpo4rendE - _ZN41_INTERNAL_a542a94f_4_k_cu_80d06300_1587336thrust24THRUST_300001_SM_1000_NS12placeholders2_5E)
_ZN41_INTERNAL_a542a94f_4_k_cu_80d06300_1587336thrust24THRUST_300001_SM_1000_NS12placeholders2_5E:
	.zero		1
	.type		_ZN41_INTERNAL_a542a94f_4_k_cu_80d06300_1587334cuda3std3__45__cpo4rendE,@object
	.size		_ZN41_INTERNAL_a542a94f_4_k_cu_80d06300_1587334cuda3std3__45__cpo4rendE,(_ZN41_INTERNAL_a542a94f_4_k_cu_80d06300_1587334cuda3std6ranges3__45__cpo9iter_swapE - _ZN41_INTERNAL_a542a94f_4_k_cu_80d06300_1587334cuda3std3__45__cpo4rendE)
_ZN41_INTERNAL_a542a94f_4_k_cu_80d06300_1587334cuda3std3__45__cpo4rendE:
	.zero		1
	.type		_ZN41_INTERNAL_a542a94f_4_k_cu_80d06300_1587334cuda3std6ranges3__45__cpo9iter_swapE,@object
	.size		_ZN41_INTERNAL_a542a94f_4_k_cu_80d06300_1587334cuda3std6ranges3__45__cpo9iter_swapE,(_ZN41_INTERNAL_a542a94f_4_k_cu_80d06300_1587334cuda3std3__48unexpectE - _ZN41_INTERNAL_a542a94f_4_k_cu_80d06300_1587334cuda3std6ranges3__45__cpo9iter_swapE)
_ZN41_INTERNAL_a542a94f_4_k_cu_80d06300_1587334cuda3std6ranges3__45__cpo9iter_swapE:
	.zero		1
	.type		_ZN41_INTERNAL_a542a94f_4_k_cu_80d06300_1587334cuda3std3__48unexpectE,@object
	.size		_ZN41_INTERNAL_a542a94f_4_k_cu_80d06300_1587334cuda3std3__48unexpectE,(_ZN41_INTERNAL_a542a94f_4_k_cu_80d06300_1587336thrust24THRUST_300001_SM_1000_NS8cuda_cub3parE - _ZN41_INTERNAL_a542a94f_4_k_cu_80d06300_1587334cuda3std3__48unexpectE)
_ZN41_INTERNAL_a542a94f_4_k_cu_80d06300_1587334cuda3std3__48unexpectE:
	.zero		1
	.type		_ZN41_INTERNAL_a542a94f_4_k_cu_80d06300_1587336thrust24THRUST_300001_SM_1000_NS8cuda_cub3parE,@object
	.size		_ZN41_INTERNAL_a542a94f_4_k_cu_80d06300_1587336thrust24THRUST_300001_SM_1000_NS8cuda_cub3parE,(.L_29 - _ZN41_INTERNAL_a542a94f_4_k_cu_80d06300_1587336thrust24THRUST_300001_SM_1000_NS8cuda_cub3parE)
_ZN41_INTERNAL_a542a94f_4_k_cu_80d06300_1587336thrust24THRUST_300001_SM_1000_NS8cuda_cub3parE:
	.zero		1
.L_29:


//--------------------- .nv.constant0._ZN3cub18CUB_300001_SM_10006detail11EmptyKernelIvEEvv --------------------------
	.section	.nv.constant0._ZN3cub18CUB_300001_SM_10006detail11EmptyKernelIvEEvv,"a",@progbits
	.sectionflags	@""
	.align	4
.nv.constant0._ZN3cub18CUB_300001_SM_10006detail11EmptyKernelIvEEvv:
	.zero		896


//--------------------- SYMBOLS --------------------------

	.type		.nv.reservedSmem.offset0,@object
	.size		.nv.reservedSmem.offset0,0x4
